//
// Generated by NVIDIA NVVM Compiler
//
// Compiler Build ID: CL-36424714
// Cuda compilation tools, release 13.0, V13.0.88
// Based on NVVM 20.0.0
//

.version 9.0
.target sm_100
.address_size 64

	// .globl	_Z11mandel_iterPt
.global .align 1 .b8 _ZN34_INTERNAL_08d95d94_4_k_cu_filename4cuda3std6ranges3__45__cpo4swapE[1];
.global .align 1 .b8 _ZN34_INTERNAL_08d95d94_4_k_cu_filename4cuda3std6ranges3__45__cpo9iter_moveE[1];

.visible .entry _Z11mandel_iterPt(
	.param .u64 .ptr .align 1 _Z11mandel_iterPt_param_0
)
{
	.reg .pred 	%p<35>;
	.reg .b16 	%rs<5>;
	.reg .b32 	%r<18>;
	.reg .b32 	%f<107>;
	.reg .b64 	%rd<5>;

	ld.param.u64 	%rd1, [_Z11mandel_iterPt_param_0];
	mov.u32 	%r2, %ctaid.x;
	mov.u32 	%r3, %ntid.x;
	mov.u32 	%r4, %tid.x;
	mad.lo.s32 	%r1, %r2, %r3, %r4;
	setp.gt.s32 	%p2, %r1, 11999999;
	@%p2 bra 	$L__BB0_16;
	mul.hi.s32 	%r5, %r1, 274877907;
	shr.u32 	%r6, %r5, 31;
	shr.s32 	%r7, %r5, 8;
	add.s32 	%r8, %r7, %r6;
	cvt.rn.f32.s32 	%f42, %r8;
	mul.lo.s32 	%r9, %r8, 4000;
	sub.s32 	%r10, %r1, %r9;
	cvt.rn.f32.s32 	%f43, %r10;
	div.rn.f32 	%f44, %f43, 0f457A0000;
	fma.rn.f32 	%f96, %f44, 0f40533333, 0fBFD33333;
	div.rn.f32 	%f45, %f42, 0fC53B8000;
	fma.rn.f32 	%f97, %f45, 0f4019999A, 0f3F99999A;
	mov.b16 	%rs4, 0;
$L__BB0_2:
	abs.f32 	%f5, %f96;
	abs.f32 	%f6, %f97;
	mov.b32 	%r11, %f6;
	mov.b32 	%r12, %f5;
	min.s32 	%r13, %r11, %r12;
	mov.b32 	%f46, %r13;
	max.s32 	%r14, %r12, %r11;
	mov.b32 	%f47, %r14;
	and.b32  	%r15, %r14, -33554432;
	xor.b32  	%r16, %r15, 2122317824;
	mov.b32 	%f48, %r16;
	mul.f32 	%f49, %f46, %f48;
	mul.f32 	%f50, %f47, %f48;
	mul.f32 	%f51, %f49, %f49;
	fma.rn.f32 	%f52, %f50, %f50, %f51;
	sqrt.rn.f32 	%f53, %f52;
	or.b32  	%r17, %r15, 8388608;
	mov.b32 	%f54, %r17;
	mul.f32 	%f55, %f53, %f54;
	setp.eq.f32 	%p3, %f46, 0f00000000;
	selp.f32 	%f56, %f47, %f55, %p3;
	setp.eq.f32 	%p4, %f46, 0f7F800000;
	setp.geu.f32 	%p5, %f56, 0f40000000;
	or.pred  	%p6, %p4, %p5;
	setp.gt.u16 	%p7, %rs4, 255;
	or.pred  	%p8, %p6, %p7;
	@%p8 bra 	$L__BB0_15;
	mul.f32 	%f7, %f96, %f96;
	mul.f32 	%f8, %f97, %f97;
	mul.f32 	%f9, %f97, %f96;
	sub.f32 	%f105, %f7, %f8;
	add.f32 	%f106, %f9, %f9;
	abs.f32 	%f58, %f105;
	setp.num.f32 	%p9, %f58, %f58;
	abs.f32 	%f59, %f106;
	setp.num.f32 	%p10, %f59, %f59;
	or.pred  	%p11, %p9, %p10;
	@%p11 bra 	$L__BB0_14;
	setp.eq.f32 	%p12, %f5, 0f7F800000;
	mov.f32 	%f95, 0f3F800000;
	@%p12 bra 	$L__BB0_6;
	setp.neu.f32 	%p14, %f6, 0f7F800000;
	mov.f32 	%f95, 0f00000000;
	mov.pred 	%p34, -1;
	mov.f32 	%f103, %f96;
	mov.f32 	%f104, %f97;
	@%p14 bra 	$L__BB0_7;
$L__BB0_6:
	copysign.f32 	%f13, %f96, %f95;
	setp.neu.f32 	%p16, %f6, 0f7F800000;
	selp.f32 	%f63, 0f00000000, 0f3F800000, %p16;
	copysign.f32 	%f14, %f97, %f63;
	setp.num.f32 	%p17, %f5, %f5;
	mov.f32 	%f64, 0f00000000;
	copysign.f32 	%f65, %f96, %f64;
	selp.f32 	%f103, %f96, %f65, %p17;
	setp.num.f32 	%p18, %f6, %f6;
	copysign.f32 	%f66, %f97, %f64;
	selp.f32 	%f104, %f97, %f66, %p18;
	mov.pred 	%p34, 0;
	mov.f32 	%f96, %f13;
	mov.f32 	%f97, %f14;
$L__BB0_7:
	abs.f32 	%f21, %f103;
	setp.eq.f32 	%p19, %f21, 0f7F800000;
	mov.f32 	%f100, 0f3F800000;
	@%p19 bra 	$L__BB0_9;
	abs.f32 	%f22, %f104;
	setp.neu.f32 	%p20, %f22, 0f7F800000;
	mov.f32 	%f100, 0f00000000;
	@%p20 bra 	$L__BB0_10;
$L__BB0_9:
	copysign.f32 	%f103, %f103, %f100;
	abs.f32 	%f69, %f104;
	setp.neu.f32 	%p21, %f69, 0f7F800000;
	selp.f32 	%f70, 0f00000000, 0f3F800000, %p21;
	copysign.f32 	%f104, %f104, %f70;
	abs.f32 	%f71, %f96;
	setp.num.f32 	%p22, %f71, %f71;
	mov.f32 	%f72, 0f00000000;
	copysign.f32 	%f73, %f96, %f72;
	selp.f32 	%f96, %f96, %f73, %p22;
	abs.f32 	%f74, %f97;
	setp.num.f32 	%p23, %f74, %f74;
	copysign.f32 	%f75, %f97, %f72;
	selp.f32 	%f97, %f97, %f75, %p23;
	bra.uni 	$L__BB0_13;
$L__BB0_10:
	not.pred 	%p24, %p34;
	@%p24 bra 	$L__BB0_13;
	abs.f32 	%f76, %f7;
	setp.neu.f32 	%p25, %f76, 0f7F800000;
	abs.f32 	%f77, %f8;
	setp.neu.f32 	%p26, %f77, 0f7F800000;
	and.pred  	%p27, %p25, %p26;
	abs.f32 	%f79, %f9;
	setp.neu.f32 	%p28, %f79, 0f7F800000;
	and.pred  	%p29, %p27, %p28;
	@%p29 bra 	$L__BB0_14;
	abs.f32 	%f81, %f96;
	setp.num.f32 	%p30, %f81, %f81;
	mov.f32 	%f82, 0f00000000;
	copysign.f32 	%f83, %f96, %f82;
	selp.f32 	%f96, %f96, %f83, %p30;
	abs.f32 	%f84, %f97;
	setp.num.f32 	%p31, %f84, %f84;
	copysign.f32 	%f85, %f97, %f82;
	selp.f32 	%f97, %f97, %f85, %p31;
	setp.num.f32 	%p32, %f21, %f21;
	copysign.f32 	%f86, %f103, %f82;
	selp.f32 	%f103, %f103, %f86, %p32;
	setp.num.f32 	%p33, %f22, %f22;
	copysign.f32 	%f87, %f104, %f82;
	selp.f32 	%f104, %f104, %f87, %p33;
$L__BB0_13:
	mul.f32 	%f88, %f96, %f103;
	mul.f32 	%f89, %f97, %f104;
	mul.f32 	%f90, %f96, %f104;
	sub.f32 	%f91, %f88, %f89;
	mul.f32 	%f105, %f91, 0f7F800000;
	fma.rn.f32 	%f92, %f97, %f103, %f90;
	mul.f32 	%f106, %f92, 0f7F800000;
$L__BB0_14:
	add.f32 	%f97, %f106, 0f3E1FBE77;
	add.f32 	%f96, %f105, 0fBF4CCCCD;
	add.s16 	%rs4, %rs4, 1;
	bra.uni 	$L__BB0_2;
$L__BB0_15:
	cvta.to.global.u64 	%rd2, %rd1;
	mul.wide.s32 	%rd3, %r1, 2;
	add.s64 	%rd4, %rd2, %rd3;
	st.global.u16 	[%rd4], %rs4;
$L__BB0_16:
	ret;

}


// ===== COMPILED SASS (sm_100) =====

	.target	sm_100

	.elftype	@"ET_EXEC"


//--------------------- .note.nv.tkinfo           --------------------------
	.section	.note.nv.tkinfo,"",@"SHT_NOTE"
	.sectionflags	@"SHF_NOTE_NV_TKINFO"
	.tkinfo
        /*0018*/ 	.word	0x00000002
        /*0030*/ 	.string	""
        /*0030*/ 	.string	"ptxas"
        /*0030*/ 	.string	"Cuda compilation tools, release 13.0, V13.0.88"
        /*0030*/ 	.string	"Build cuda_13.0.r13.0/compiler.36424714_0"
        /*0030*/ 	.string	"-arch sm_100 -m 64 "



//--------------------- .note.nv.cuinfo           --------------------------
	.section	.note.nv.cuinfo,"",@"SHT_NOTE"
	.sectionflags	@"SHF_NOTE_NV_CUINFO"
        /*0018*/ 	.short	0x0002
        /*001a*/ 	.short	0x0064
        /*001c*/ 	.short	0x0082
	.zero		2


//--------------------- .nv.info                  --------------------------
	.section	.nv.info,"",@"SHT_CUDA_INFO"
	.align	4


	//----- nvinfo : EIATTR_REGCOUNT
	.align		4
        /*0000*/ 	.byte	0x04, 0x2f
        /*0002*/ 	.short	(.L_3 - .L_2)
	.align		4
.L_2:
        /*0004*/ 	.word	index@(_Z11mandel_iterPt)
        /*0008*/ 	.word	0x00000012


	//----- nvinfo : EIATTR_FRAME_SIZE
	.align		4
.L_3:
        /*000c*/ 	.byte	0x04, 0x11
        /*000e*/ 	.short	(.L_5 - .L_4)
	.align		4
.L_4:
        /*0010*/ 	.word	index@($__internal_1_$__cuda_sm3x_div_rn_noftz_f32_slowpath)
        /*0014*/ 	.word	0x00000000


	//----- nvinfo : EIATTR_FRAME_SIZE
	.align		4
.L_5:
        /*0018*/ 	.byte	0x04, 0x11
        /*001a*/ 	.short	(.L_7 - .L_6)
	.align		4
.L_6:
        /*001c*/ 	.word	index@($__internal_0_$__cuda_sm20_sqrt_rn_f32_slowpath)
        /*0020*/ 	.word	0x00000000


	//----- nvinfo : EIATTR_FRAME_SIZE
	.align		4
.L_7:
        /*0024*/ 	.byte	0x04, 0x11
        /*0026*/ 	.short	(.L_9 - .L_8)
	.align		4
.L_8:
        /*0028*/ 	.word	index@(_Z11mandel_iterPt)
        /*002c*/ 	.word	0x00000000


	//----- nvinfo : EIATTR_MIN_STACK_SIZE
	.align		4
.L_9:
        /*0030*/ 	.byte	0x04, 0x12
        /*0032*/ 	.short	(.L_11 - .L_10)
	.align		4
.L_10:
        /*0034*/ 	.word	index@(_Z11mandel_iterPt)
        /*0038*/ 	.word	0x00000000
.L_11:


//--------------------- .nv.compat                --------------------------
	.section	.nv.compat,"",@"SHT_CUDA_COMPAT_INFO"
	.align	4
        /*0000*/ 	.byte	0x02, 0x09, 0x00, 0x00, 0x02, 0x02, 0x01, 0x00, 0x02, 0x05, 0x05, 0x00, 0x03, 0x07, 0x01, 0x01
        /*0010*/ 	.byte	0x02, 0x03, 0x00, 0x00, 0x02, 0x06, 0x01, 0x00, 0x04, 0x0b, 0x08, 0x00, 0x01, 0x00, 0x00, 0x00
        /*0020*/ 	.byte	0x00, 0x00, 0x00, 0x00


//--------------------- .nv.info._Z11mandel_iterPt --------------------------
	.section	.nv.info._Z11mandel_iterPt,"",@"SHT_CUDA_INFO"
	.sectionflags	@""
	.align	4


	//----- nvinfo : EIATTR_CUDA_API_VERSION
	.align		4
        /*0000*/ 	.byte	0x04, 0x37
        /*0002*/ 	.short	(.L_13 - .L_12)
.L_12:
        /*0004*/ 	.word	0x00000082


	//----- nvinfo : EIATTR_KPARAM_INFO
	.align		4
.L_13:
        /*0008*/ 	.byte	0x04, 0x17
        /*000a*/ 	.short	(.L_15 - .L_14)
.L_14:
        /*000c*/ 	.word	0x00000000
        /*0010*/ 	.short	0x0000
        /*0012*/ 	.short	0x0000
        /*0014*/ 	.byte	0x00, 0xf5, 0x21, 0x00


	//----- nvinfo : EIATTR_SPARSE_MMA_MASK
	.align		4
.L_15:
        /*0018*/ 	.byte	0x03, 0x50
        /*001a*/ 	.short	0x0000


	//----- nvinfo : EIATTR_MAXREG_COUNT
	.align		4
        /*001c*/ 	.byte	0x03, 0x1b
        /*001e*/ 	.short	0x00ff


	//----- nvinfo : EIATTR_MERCURY_ISA_VERSION
	.align		4
        /*0020*/ 	.byte	0x03, 0x5f
        /*0022*/ 	.short	0x0101


	//----- nvinfo : EIATTR_VRC_CTA_INIT_COUNT
	.align		4
        /*0024*/ 	.byte	0x02, 0x4a
	.zero		1
	.zero		1


	//----- nvinfo : EIATTR_EXIT_INSTR_OFFSETS
	.align		4
        /*0028*/ 	.byte	0x04, 0x1c
        /*002a*/ 	.short	(.L_17 - .L_16)


	//   ....[0]....
.L_16:
        /*002c*/ 	.word	0x00000060


	//   ....[1]....
        /*0030*/ 	.word	0x00000a30


	//----- nvinfo : EIATTR_CRS_STACK_SIZE
	.align		4
.L_17:
        /*0034*/ 	.byte	0x04, 0x1e
        /*0036*/ 	.short	(.L_19 - .L_18)
.L_18:
        /*0038*/ 	.word	0x00000000


	//----- nvinfo : EIATTR_CBANK_PARAM_SIZE
	.align		4
.L_19:
        /*003c*/ 	.byte	0x03, 0x19
        /*003e*/ 	.short	0x0008


	//----- nvinfo : EIATTR_PARAM_CBANK
	.align		4
        /*0040*/ 	.byte	0x04, 0x0a
        /*0042*/ 	.short	(.L_21 - .L_20)
	.align		4
.L_20:
        /*0044*/ 	.word	index@(.nv.constant0._Z11mandel_iterPt)
        /*0048*/ 	.short	0x0380
        /*004a*/ 	.short	0x0008


	//----- nvinfo : EIATTR_SW_WAR
	.align		4
.L_21:
        /*004c*/ 	.byte	0x04, 0x36
        /*004e*/ 	.short	(.L_23 - .L_22)
.L_22:
        /*0050*/ 	.word	0x00000008
.L_23:


//--------------------- .nv.callgraph             --------------------------
	.section	.nv.callgraph,"",@"SHT_CUDA_CALLGRAPH"
	.align	4
	.sectionentsize	8
	.align		4
        /*0000*/ 	.word	0x00000000
	.align		4
        /*0004*/ 	.word	0xffffffff
	.align		4
        /*0008*/ 	.word	0x00000000
	.align		4
        /*000c*/ 	.word	0xfffffffe
	.align		4
        /*0010*/ 	.word	0x00000000
	.align		4
        /*0014*/ 	.word	0xfffffffd
	.align		4
        /*0018*/ 	.word	0x00000000
	.align		4
        /*001c*/ 	.word	0xfffffffc


//--------------------- .nv.constant4             --------------------------
	.section	.nv.constant4,"a",@progbits
	.align	8
	.align		8
.nv.constant4:
        /*0000*/ 	.dword	_ZN34_INTERNAL_08d95d94_4_k_cu_filename4cuda3std6ranges3__45__cpo4swapE
	.align		8
        /*0008*/ 	.dword	_ZN34_INTERNAL_08d95d94_4_k_cu_filename4cuda3std6ranges3__45__cpo9iter_moveE


//--------------------- .text._Z11mandel_iterPt   --------------------------
	.section	.text._Z11mandel_iterPt,"ax",@progbits
	.align	128
        .global         _Z11mandel_iterPt
        .type           _Z11mandel_iterPt,@function
        .size           _Z11mandel_iterPt,(.L_x_32 - _Z11mandel_iterPt)
        .other          _Z11mandel_iterPt,@"STO_CUDA_ENTRY STV_DEFAULT"
_Z11mandel_iterPt:
.text._Z11mandel_iterPt:
[----:B------:R-:W-:Y:S01]  /*0000*/  LDC R1, c[0x0][0x37c] ;  /* 0x0000df00ff017b82 */ /* 0x000fe20000000800 */
[----:B------:R-:W0:Y:S07]  /*0010*/  S2R R3, SR_TID.X ;  /* 0x0000000000037919 */ /* 0x000e2e0000002100 */
[----:B------:R-:W0:Y:S08]  /*0020*/  S2UR UR4, SR_CTAID.X ;  /* 0x00000000000479c3 */ /* 0x000e300000002500 */
[----:B------:R-:W0:Y:S02]  /*0030*/  LDC R4, c[0x0][0x360] ;  /* 0x0000d800ff047b82 */ /* 0x000e240000000800 */
[----:B0-----:R-:W-:-:S05]  /*0040*/  IMAD R4, R4, UR4, R3 ;  /* 0x0000000404047c24 */ /* 0x001fca000f8e0203 */
[----:B------:R-:W-:-:S13]  /*0050*/  ISETP.GT.AND P0, PT, R4, 0xb71aff, PT ;  /* 0x00b71aff0400780c */ /* 0x000fda0003f04270 */
[----:B------:R-:W-:Y:S05]  /*0060*/  @P0 EXIT ;  /* 0x000000000000094d */ /* 0x000fea0003800000 */
[----:B------:R-:W-:Y:S01]  /*0070*/  IMAD.HI R0, R4, 0x10624dd3, RZ ;  /* 0x10624dd304007827 */ /* 0x000fe200078e02ff */
[----:B------:R-:W-:Y:S03]  /*0080*/  BSSY.RECONVERGENT B0, `(.L_x_0) ;  /* 0x0000013000007945 */ /* 0x000fe60003800200 */
[----:B------:R-:W-:Y:S01]  /*0090*/  IMAD.MOV.U32 R5, RZ, RZ, 0x3983126f ;  /* 0x3983126fff057424 */ /* 0x000fe200078e00ff */
[----:B------:R-:W-:-:S04]  /*00a0*/  SHF.R.U32.HI R3, RZ, 0x1f, R0 ;  /* 0x0000001fff037819 */ /* 0x000fc80000011600 */
[----:B------:R-:W-:Y:S01]  /*00b0*/  LEA.HI.SX32 R3, R0, R3, 0x18 ;  /* 0x0000000300037211 */ /* 0x000fe200078fc2ff */
[----:B------:R-:W-:-:S04]  /*00c0*/  IMAD.MOV.U32 R0, RZ, RZ, 0x457a0000 ;  /* 0x457a0000ff007424 */ /* 0x000fc800078e00ff */
[----:B------:R-:W-:Y:S02]  /*00d0*/  IMAD R2, R3, -0xfa0, R4 ;  /* 0xfffff06003027824 */ /* 0x000fe400078e0204 */
[----:B------:R-:W-:-:S03]  /*00e0*/  FFMA R0, R5, -R0, 1 ;  /* 0x3f80000005007423 */ /* 0x000fc60000000800 */
[----:B------:R-:W-:Y:S01]  /*00f0*/  I2FP.F32.S32 R2, R2 ;  /* 0x0000000200027245 */ /* 0x000fe20000201400 */
[----:B------:R-:W-:Y:S01]  /*0100*/  FFMA R5, R0, R5, 0.00025000001187436282635 ;  /* 0x3983126f00057423 */ /* 0x000fe20000000005 */
[----:B------:R-:W-:Y:S02]  /*0110*/  I2FP.F32.S32 R0, R3 ;  /* 0x0000000300007245 */ /* 0x000fe40000201400 */
[----:B------:R-:W0:Y:S01]  /*0120*/  FCHK P0, R2, 4000 ;  /* 0x457a000002007902 */ /* 0x000e220000000000 */
[----:B------:R-:W-:-:S04]  /*0130*/  FFMA R6, R2, R5, RZ ;  /* 0x0000000502067223 */ /* 0x000fc800000000ff */
[----:B------:R-:W-:-:S04]  /*0140*/  FFMA R7, R6, -4000, R2 ;  /* 0xc57a000006077823 */ /* 0x000fc80000000002 */
[----:B------:R-:W-:Y:S01]  /*0150*/  FFMA R5, R5, R7, R6 ;  /* 0x0000000705057223 */ /* 0x000fe20000000006 */
[----:B0-----:R-:W-:Y:S06]  /*0160*/  @!P0 BRA `(.L_x_1) ;  /* 0x0000000000108947 */ /* 0x001fec0003800000 */
[----:B------:R-:W-:Y:S01]  /*0170*/  IMAD.MOV.U32 R3, RZ, RZ, 0x457a0000 ;  /* 0x457a0000ff037424 */ /* 0x000fe200078e00ff */
[----:B------:R-:W-:-:S07]  /*0180*/  MOV R6, 0x1a0 ;  /* 0x000001a000067802 */ /* 0x000fce0000000f00 */
[----:B------:R-:W-:Y:S05]  /*0190*/  CALL.REL.NOINC `($__internal_1_$__cuda_sm3x_div_rn_noftz_f32_slowpath) ;  /* 0x0000000800807944 */ /* 0x000fea0003c00000 */
[----:B------:R-:W-:-:S07]  /*01a0*/  IMAD.MOV.U32 R5, RZ, RZ, R2 ;  /* 0x000000ffff057224 */ /* 0x000fce00078e0002 */
.L_x_1:
[----:B------:R-:W-:Y:S05]  /*01b0*/  BSYNC.RECONVERGENT B0 ;  /* 0x0000000000007941 */ /* 0x000fea0003800200 */
.L_x_0:
[----:B------:R-:W-:Y:S01]  /*01c0*/  IMAD.MOV.U32 R3, RZ, RZ, 0x39aec33e ;  /* 0x39aec33eff037424 */ /* 0x000fe200078e00ff */
[----:B------:R-:W0:Y:S01]  /*01d0*/  FCHK P0, R0, -3000 ;  /* 0xc53b800000007902 */ /* 0x000e220000000000 */
[----:B------:R-:W-:Y:S01]  /*01e0*/  IMAD.MOV.U32 R2, RZ, RZ, 0x453b8000 ;  /* 0x453b8000ff027424 */ /* 0x000fe200078e00ff */
[----:B------:R-:W-:Y:S01]  /*01f0*/  BSSY.RECONVERGENT B0, `(.L_x_2) ;  /* 0x000000e000007945 */ /* 0x000fe20003800200 */
[----:B------:R-:W-:Y:S02]  /*0200*/  IMAD.MOV.U32 R8, RZ, RZ, 0x40533333 ;  /* 0x40533333ff087424 */ /* 0x000fe400078e00ff */
[----:B------:R-:W-:Y:S02]  /*0210*/  FFMA R2, -R3, R2, 1 ;  /* 0x3f80000003027423 */ /* 0x000fe40000000102 */
[----:B------:R-:W-:Y:S02]  /*0220*/  FFMA R5, R5, R8, -1.6499999761581420898 ;  /* 0xbfd3333305057423 */ /* 0x000fe40000000008 */
[----:B------:R-:W-:-:S04]  /*0230*/  FFMA R3, R2, -R3, -0.00033333332976326346397 ;  /* 0xb9aec33e02037423 */ /* 0x000fc80000000803 */
[----:B------:R-:W-:-:S04]  /*0240*/  FFMA R2, R0, R3, RZ ;  /* 0x0000000300027223 */ /* 0x000fc800000000ff */
[----:B------:R-:W-:-:S04]  /*0250*/  FFMA R6, R2, 3000, R0 ;  /* 0x453b800002067823 */ /* 0x000fc80000000000 */
[----:B------:R-:W-:Y:S01]  /*0260*/  FFMA R6, R3, R6, R2 ;  /* 0x0000000603067223 */ /* 0x000fe20000000002 */
[----:B0-----:R-:W-:Y:S06]  /*0270*/  @!P0 BRA `(.L_x_3) ;  /* 0x0000000000148947 */ /* 0x001fec0003800000 */
[----:B------:R-:W-:Y:S01]  /*0280*/  IMAD.MOV.U32 R2, RZ, RZ, R0 ;  /* 0x000000ffff027224 */ /* 0x000fe200078e0000 */
[----:B------:R-:W-:Y:S01]  /*0290*/  MOV R6, 0x2c0 ;  /* 0x000002c000067802 */ /* 0x000fe20000000f00 */
[----:B------:R-:W-:-:S07]  /*02a0*/  IMAD.MOV.U32 R3, RZ, RZ, -0x3ac48000 ;  /* 0xc53b8000ff037424 */ /* 0x000fce00078e00ff */
[----:B------:R-:W-:Y:S05]  /*02b0*/  CALL.REL.NOINC `($__internal_1_$__cuda_sm3x_div_rn_noftz_f32_slowpath) ;  /* 0x0000000800387944 */ /* 0x000fea0003c00000 */
[----:B------:R-:W-:-:S07]  /*02c0*/  IMAD.MOV.U32 R6, RZ, RZ, R2 ;  /* 0x000000ffff067224 */ /* 0x000fce00078e0002 */
.L_x_3:
[----:B------:R-:W-:Y:S05]  /*02d0*/  BSYNC.RECONVERGENT B0 ;  /* 0x0000000000007941 */ /* 0x000fea0003800200 */
.L_x_2:
[----:B------:R-:W-:Y:S01]  /*02e0*/  IMAD.MOV.U32 R3, RZ, RZ, 0x4019999a ;  /* 0x4019999aff037424 */ /* 0x000fe200078e00ff */
[----:B------:R-:W-:Y:S01]  /*02f0*/  BSSY.RECONVERGENT B0, `(.L_x_4) ;  /* 0x0000070000007945 */ /* 0x000fe20003800200 */
[----:B------:R-:W-:Y:S01]  /*0300*/  PRMT R2, RZ, 0x7610, R2 ;  /* 0x00007610ff027816 */ /* 0x000fe20000000002 */
[----:B------:R-:W0:Y:S01]  /*0310*/  LDCU.64 UR4, c[0x0][0x358] ;  /* 0x00006b00ff0477ac */ /* 0x000e220008000a00 */
[----:B------:R-:W-:-:S07]  /*0320*/  FFMA R6, R6, R3, 1.2000000476837158203 ;  /* 0x3f99999a06067423 */ /* 0x000fce0000000003 */
.L_x_17:
[----:B------:R-:W-:Y:S01]  /*0330*/  FADD R8, |R5|, -RZ ;  /* 0x800000ff05087221 */ /* 0x000fe20000000200 */
[----:B------:R-:W-:Y:S01]  /*0340*/  FADD R9, |R6|, -RZ ;  /* 0x800000ff06097221 */ /* 0x000fe20000000200 */
[----:B------:R-:W-:Y:S04]  /*0350*/  BSSY.RECONVERGENT B1, `(.L_x_5) ;  /* 0x0000015000017945 */ /* 0x000fe80003800200 */
[CC--:B------:R-:W-:Y:S02]  /*0360*/  VIMNMX R3, PT, PT, R8.reuse, R9.reuse, !PT ;  /* 0x0000000908037248 */ /* 0x0c0fe40007fe0100 */
[----:B------:R-:W-:Y:S02]  /*0370*/  VIMNMX R8, PT, PT, R8, R9, PT ;  /* 0x0000000908087248 */ /* 0x000fe40003fe0100 */
[----:B------:R-:W-:-:S04]  /*0380*/  LOP3.LUT R7, R3, 0xfe000000, RZ, 0xc0, !PT ;  /* 0xfe00000003077812 */ /* 0x000fc800078ec0ff */
[----:B------:R-:W-:-:S05]  /*0390*/  LOP3.LUT R0, R7, 0x7e800000, RZ, 0x3c, !PT ;  /* 0x7e80000007007812 */ /* 0x000fca00078e3cff */
[-C--:B------:R-:W-:Y:S01]  /*03a0*/  FMUL R9, R8, R0.reuse ;  /* 0x0000000008097220 */ /* 0x080fe20000400000 */
[----:B------:R-:W-:-:S03]  /*03b0*/  FMUL R0, R3, R0 ;  /* 0x0000000003007220 */ /* 0x000fc60000400000 */
[----:B------:R-:W-:-:S04]  /*03c0*/  FMUL R9, R9, R9 ;  /* 0x0000000909097220 */ /* 0x000fc80000400000 */
[----:B------:R-:W-:-:S04]  /*03d0*/  FFMA R9, R0, R0, R9 ;  /* 0x0000000000097223 */ /* 0x000fc80000000009 */
[----:B------:R-:W-:Y:S01]  /*03e0*/  VIADD R0, R9, 0xf3000000 ;  /* 0xf300000009007836 */ /* 0x000fe20000000000 */
[----:B------:R1:W2:Y:S04]  /*03f0*/  MUFU.RSQ R10, R9 ;  /* 0x00000009000a7308 */ /* 0x0002a80000001400 */
[----:B------:R-:W-:-:S13]  /*0400*/  ISETP.GT.U32.AND P0, PT, R0, 0x727fffff, PT ;  /* 0x727fffff0000780c */ /* 0x000fda0003f04070 */
[----:B-12---:R-:W-:Y:S05]  /*0410*/  @!P0 BRA `(.L_x_6) ;  /* 0x0000000000108947 */ /* 0x006fea0003800000 */
[----:B------:R-:W-:-:S07]  /*0420*/  MOV R14, 0x440 ;  /* 0x00000440000e7802 */ /* 0x000fce0000000f00 */
[----:B0-----:R-:W-:Y:S05]  /*0430*/  CALL.REL.NOINC `($__internal_0_$__cuda_sm20_sqrt_rn_f32_slowpath) ;  /* 0x0000000400807944 */ /* 0x001fea0003c00000 */
[----:B------:R-:W-:Y:S01]  /*0440*/  IMAD.MOV.U32 R0, RZ, RZ, R9 ;  /* 0x000000ffff007224 */ /* 0x000fe200078e0009 */
[----:B------:R-:W-:Y:S06]  /*0450*/  BRA `(.L_x_7) ;  /* 0x0000000000107947 */ /* 0x000fec0003800000 */
.L_x_6:
[----:B------:R-:W-:Y:S01]  /*0460*/  FMUL.FTZ R0, R9, R10 ;  /* 0x0000000a09007220 */ /* 0x000fe20000410000 */
[----:B------:R-:W-:-:S03]  /*0470*/  FMUL.FTZ R10, R10, 0.5 ;  /* 0x3f0000000a0a7820 */ /* 0x000fc60000410000 */
[----:B------:R-:W-:-:S04]  /*0480*/  FFMA R9, -R0, R0, R9 ;  /* 0x0000000000097223 */ /* 0x000fc80000000109 */
[----:B------:R-:W-:-:S07]  /*0490*/  FFMA R0, R9, R10, R0 ;  /* 0x0000000a09007223 */ /* 0x000fce0000000000 */
.L_x_7:
[----:B0-----:R-:W-:Y:S05]  /*04a0*/  BSYNC.RECONVERGENT B1 ;  /* 0x0000000000017941 */ /* 0x001fea0003800200 */
.L_x_5:
[----:B------:R-:W-:Y:S02]  /*04b0*/  FSETP.NEU.AND P0, PT, R8, RZ, PT ;  /* 0x000000ff0800720b */ /* 0x000fe40003f0d000 */
[----:B------:R-:W-:-:S11]  /*04c0*/  LOP3.LUT R7, R7, 0x800000, RZ, 0xfc, !PT ;  /* 0x0080000007077812 */ /* 0x000fd600078efcff */
[----:B------:R-:W-:Y:S01]  /*04d0*/  @P0 FMUL R3, R7, R0 ;  /* 0x0000000007030220 */ /* 0x000fe20000400000 */
[----:B------:R-:W-:-:S04]  /*04e0*/  LOP3.LUT R0, R2, 0xffff, RZ, 0xc0, !PT ;  /* 0x0000ffff02007812 */ /* 0x000fc800078ec0ff */
[----:B------:R-:W-:-:S04]  /*04f0*/  FSETP.GEU.AND P0, PT, R3, 2, PT ;  /* 0x400000000300780b */ /* 0x000fc80003f0e000 */
[----:B------:R-:W-:-:S04]  /*0500*/  FSETP.EQ.OR P0, PT, R8, +INF , P0 ;  /* 0x7f8000000800780b */ /* 0x000fc80000702400 */
[----:B------:R-:W-:-:S13]  /*0510*/  ISETP.GT.U32.OR P0, PT, R0, 0xff, P0 ;  /* 0x000000ff0000780c */ /* 0x000fda0000704470 */
[----:B------:R-:W-:Y:S05]  /*0520*/  @P0 BRA `(.L_x_8) ;  /* 0x0000000400300947 */ /* 0x000fea0003800000 */
[CC--:B------:R-:W-:Y:S01]  /*0530*/  FMUL R15, R5.reuse, R6.reuse ;  /* 0x00000006050f7220 */ /* 0x0c0fe20000400000 */
[----:B------:R-:W-:Y:S01]  /*0540*/  FMUL R13, R5, R5 ;  /* 0x00000005050d7220 */ /* 0x000fe20000400000 */
[----:B------:R-:W-:Y:S01]  /*0550*/  FMUL R14, R6, R6 ;  /* 0x00000006060e7220 */ /* 0x000fe20000400000 */
[----:B------:R-:W-:Y:S01]  /*0560*/  BSSY.RECONVERGENT B1, `(.L_x_9) ;  /* 0x0000044000017945 */ /* 0x000fe20003800200 */
[----:B------:R-:W-:Y:S02]  /*0570*/  FADD R3, R15, R15 ;  /* 0x0000000f0f037221 */ /* 0x000fe40000000000 */
[----:B------:R-:W-:-:S03]  /*0580*/  FADD R0, R13, -R14 ;  /* 0x8000000e0d007221 */ /* 0x000fc60000000000 */
[----:B------:R-:W-:-:S04]  /*0590*/  FSETP.NAN.AND P0, PT, |R3|, |R3|, PT ;  /* 0x400000030300720b */ /* 0x000fc80003f08200 */
[----:B------:R-:W-:-:S13]  /*05a0*/  FSETP.NUM.OR P0, PT, |R0|, |R0|, !P0 ;  /* 0x400000000000720b */ /* 0x000fda0004707600 */
[----:B------:R-:W-:Y:S05]  /*05b0*/  @P0 BRA `(.L_x_10) ;  /* 0x0000000000f80947 */ /* 0x000fea0003800000 */
[----:B------:R-:W-:Y:S01]  /*05c0*/  FSETP.NEU.AND P0, PT, |R5|, +INF , PT ;  /* 0x7f8000000500780b */ /* 0x000fe20003f0d200 */
[----:B------:R-:W-:Y:S01]  /*05d0*/  BSSY.RECONVERGENT B2, `(.L_x_11) ;  /* 0x0000015000027945 */ /* 0x000fe20003800200 */
[----:B------:R-:W-:-:S11]  /*05e0*/  IMAD.MOV.U32 R8, RZ, RZ, 0x3f800000 ;  /* 0x3f800000ff087424 */ /* 0x000fd600078e00ff */
[----:B------:R-:W-:Y:S05]  /*05f0*/  @!P0 BRA `(.L_x_12) ;  /* 0x0000000000188947 */ /* 0x000fea0003800000 */
[----:B------:R-:W-:Y:S01]  /*0600*/  FSETP.NEU.AND P1, PT, |R6|, +INF , PT ;  /* 0x7f8000000600780b */ /* 0x000fe20003f2d200 */
[----:B------:R-:W-:Y:S01]  /*0610*/  IMAD.MOV.U32 R7, RZ, RZ, R5 ;  /* 0x000000ffff077224 */ /* 0x000fe200078e0005 */
[----:B------:R-:W-:Y:S01]  /*0620*/  PLOP3.LUT P0, PT, PT, PT, PT, 0x80, 0x8 ;  /* 0x000000000008781c */ /* 0x000fe20003f0f070 */
[----:B------:R-:W-:-:S10]  /*0630*/  IMAD.MOV.U32 R8, RZ, RZ, R6 ;  /* 0x000000ffff087224 */ /* 0x000fd400078e0006 */
[----:B------:R-:W-:Y:S05]  /*0640*/  @P1 BRA `(.L_x_13) ;  /* 0x0000000000341947 */ /* 0x000fea0003800000 */
[----:B------:R-:W-:-:S07]  /*0650*/  IMAD.MOV.U32 R8, RZ, RZ, RZ ;  /* 0x000000ffff087224 */ /* 0x000fce00078e00ff */
.L_x_12:
[C---:B------:R-:W-:Y:S02]  /*0660*/  FSET.BF.EQ.AND R7, |R6|.reuse, +INF , PT ;  /* 0x7f8000000607780a */ /* 0x040fe40003802200 */
[----:B------:R-:W-:Y:S02]  /*0670*/  FSETP.NAN.AND P1, PT, |R5|, |R5|, PT ;  /* 0x400000050500720b */ /* 0x000fe40003f28200 */
[----:B------:R-:W-:Y:S02]  /*0680*/  FSETP.NAN.AND P2, PT, |R6|, |R6|, PT ;  /* 0x400000060600720b */ /* 0x000fe40003f48200 */
[--C-:B------:R-:W-:Y:S02]  /*0690*/  LOP3.LUT R12, RZ, 0x80000000, R5.reuse, 0xb8, !PT ;  /* 0x80000000ff0c7812 */ /* 0x100fe400078eb805 */
[----:B------:R-:W-:Y:S02]  /*06a0*/  LOP3.LUT R11, RZ, 0x80000000, R6, 0xb8, !PT ;  /* 0x80000000ff0b7812 */ /* 0x000fe400078eb806 */
[----:B------:R-:W-:-:S02]  /*06b0*/  LOP3.LUT R9, R8, 0x80000000, R5, 0xb8, !PT ;  /* 0x8000000008097812 */ /* 0x000fc400078eb805 */
[----:B------:R-:W-:Y:S02]  /*06c0*/  LOP3.LUT R10, R7, 0x80000000, R6, 0xb8, !PT ;  /* 0x80000000070a7812 */ /* 0x000fe400078eb806 */
[----:B------:R-:W-:Y:S01]  /*06d0*/  FSEL R7, R5, R12, !P1 ;  /* 0x0000000c05077208 */ /* 0x000fe20004800000 */
[----:B------:R-:W-:Y:S01]  /*06e0*/  IMAD.MOV.U32 R5, RZ, RZ, R9 ;  /* 0x000000ffff057224 */ /* 0x000fe200078e0009 */
[----:B------:R-:W-:Y:S01]  /*06f0*/  FSEL R8, R6, R11, !P2 ;  /* 0x0000000b06087208 */ /* 0x000fe20005000000 */
[----:B------:R-:W-:Y:S01]  /*0700*/  IMAD.MOV.U32 R6, RZ, RZ, R10 ;  /* 0x000000ffff067224 */ /* 0x000fe200078e000a */
[----:B------:R-:W-:-:S13]  /*0710*/  PLOP3.LUT P0, PT, PT, PT, PT, 0x8, 0x80 ;  /* 0x000000000080781c */ /* 0x000fda0003f0e170 */
.L_x_13:
[----:B------:R-:W-:Y:S05]  /*0720*/  BSYNC.RECONVERGENT B2 ;  /* 0x0000000000027941 */ /* 0x000fea0003800200 */
.L_x_11:
[----:B------:R-:W-:Y:S01]  /*0730*/  FSETP.NEU.AND P1, PT, |R7|, +INF , PT ;  /* 0x7f8000000700780b */ /* 0x000fe20003f2d200 */
[----:B------:R-:W-:-:S12]  /*0740*/  IMAD.MOV.U32 R10, RZ, RZ, 0x3f800000 ;  /* 0x3f800000ff0a7424 */ /* 0x000fd800078e00ff */
[----:B------:R-:W-:Y:S05]  /*0750*/  @!P1 BRA `(.L_x_14) ;  /* 0x00000000000c9947 */ /* 0x000fea0003800000 */
[----:B------:R-:W-:-:S13]  /*0760*/  FSETP.NEU.AND P1, PT, |R8|, +INF , PT ;  /* 0x7f8000000800780b */ /* 0x000fda0003f2d200 */
[----:B------:R-:W-:Y:S05]  /*0770*/  @P1 BRA `(.L_x_15) ;  /* 0x00000000002c1947 */ /* 0x000fea0003800000 */
[----:B------:R-:W-:-:S07]  /*0780*/  IMAD.MOV.U32 R10, RZ, RZ, RZ ;  /* 0x000000ffff0a7224 */ /* 0x000fce00078e00ff */
.L_x_14:
[----:B------:R-:W-:Y:S02]  /*0790*/  FSETP.NAN.AND P0, PT, |R5|, |R5|, PT ;  /* 0x400000050500720b */ /* 0x000fe40003f08200 */
[----:B------:R-:W-:Y:S02]  /*07a0*/  FSETP.NAN.AND P1, PT, |R6|, |R6|, PT ;  /* 0x400000060600720b */ /* 0x000fe40003f28200 */
[----:B------:R-:W-:Y:S02]  /*07b0*/  FSET.BF.EQ.AND R3, |R8|, +INF , PT ;  /* 0x7f8000000803780a */ /* 0x000fe40003802200 */
[----:B------:R-:W-:Y:S02]  /*07c0*/  LOP3.LUT R0, RZ, 0x80000000, R5, 0xb8, !PT ;  /* 0x80000000ff007812 */ /* 0x000fe400078eb805 */
[----:B------:R-:W-:Y:S02]  /*07d0*/  LOP3.LUT R9, RZ, 0x80000000, R6, 0xb8, !PT ;  /* 0x80000000ff097812 */ /* 0x000fe400078eb806 */
[----:B------:R-:W-:-:S02]  /*07e0*/  LOP3.LUT R7, R10, 0x80000000, R7, 0xb8, !PT ;  /* 0x800000000a077812 */ /* 0x000fc400078eb807 */
[----:B------:R-:W-:Y:S02]  /*07f0*/  LOP3.LUT R8, R3, 0x80000000, R8, 0xb8, !PT ;  /* 0x8000000003087812 */ /* 0x000fe400078eb808 */
[----:B------:R-:W-:Y:S02]  /*0800*/  FSEL R5, R5, R0, !P0 ;  /* 0x0000000005057208 */ /* 0x000fe40004000000 */
[----:B------:R-:W-:Y:S01]  /*0810*/  FSEL R6, R6, R9, !P1 ;  /* 0x0000000906067208 */ /* 0x000fe20004800000 */
[----:B------:R-:W-:Y:S06]  /*0820*/  BRA `(.L_x_16) ;  /* 0x0000000000447947 */ /* 0x000fec0003800000 */
.L_x_15:
[----:B------:R-:W-:Y:S05]  /*0830*/  @!P0 BRA `(.L_x_16) ;  /* 0x0000000000408947 */ /* 0x000fea0003800000 */
[----:B------:R-:W-:Y:S02]  /*0840*/  FSETP.NEU.AND P0, PT, R14, +INF , PT ;  /* 0x7f8000000e00780b */ /* 0x000fe40003f0d000 */
[----:B------:R-:W-:Y:S02]  /*0850*/  FSETP.NEU.AND P1, PT, |R15|, +INF , PT ;  /* 0x7f8000000f00780b */ /* 0x000fe40003f2d200 */
[----:B------:R-:W-:-:S13]  /*0860*/  FSETP.NEU.AND P0, PT, R13, +INF , P0 ;  /* 0x7f8000000d00780b */ /* 0x000fda000070d000 */
[----:B------:R-:W-:Y:S05]  /*0870*/  @P0 BRA P1, `(.L_x_10) ;  /* 0x0000000000480947 */ /* 0x000fea0000800000 */
[----:B------:R-:W-:Y:S02]  /*0880*/  FSETP.NAN.AND P2, PT, |R5|, |R5|, PT ;  /* 0x400000050500720b */ /* 0x000fe40003f48200 */
[----:B------:R-:W-:Y:S02]  /*0890*/  FSETP.NAN.AND P3, PT, |R6|, |R6|, PT ;  /* 0x400000060600720b */ /* 0x000fe40003f68200 */
[----:B------:R-:W-:Y:S02]  /*08a0*/  FSETP.NAN.AND P0, PT, |R7|, |R7|, PT ;  /* 0x400000070700720b */ /* 0x000fe40003f08200 */
[----:B------:R-:W-:Y:S02]  /*08b0*/  FSETP.NAN.AND P1, PT, |R8|, |R8|, PT ;  /* 0x400000080800720b */ /* 0x000fe40003f28200 */
[----:B------:R-:W-:Y:S02]  /*08c0*/  LOP3.LUT R10, RZ, 0x80000000, R5, 0xb8, !PT ;  /* 0x80000000ff0a7812 */ /* 0x000fe400078eb805 */
[----:B------:R-:W-:-:S02]  /*08d0*/  LOP3.LUT R9, RZ, 0x80000000, R6, 0xb8, !PT ;  /* 0x80000000ff097812 */ /* 0x000fc400078eb806 */
[----:B------:R-:W-:Y:S02]  /*08e0*/  LOP3.LUT R0, RZ, 0x80000000, R7, 0xb8, !PT ;  /* 0x80000000ff007812 */ /* 0x000fe400078eb807 */
[----:B------:R-:W-:Y:S02]  /*08f0*/  LOP3.LUT R3, RZ, 0x80000000, R8, 0xb8, !PT ;  /* 0x80000000ff037812 */ /* 0x000fe400078eb808 */
[----:B------:R-:W-:Y:S02]  /*0900*/  FSEL R5, R5, R10, !P2 ;  /* 0x0000000a05057208 */ /* 0x000fe40005000000 */
[----:B------:R-:W-:Y:S02]  /*0910*/  FSEL R6, R6, R9, !P3 ;  /* 0x0000000906067208 */ /* 0x000fe40005800000 */
[----:B------:R-:W-:Y:S02]  /*0920*/  FSEL R7, R7, R0, !P0 ;  /* 0x0000000007077208 */ /* 0x000fe40004000000 */
[----:B------:R-:W-:-:S07]  /*0930*/  FSEL R8, R8, R3, !P1 ;  /* 0x0000000308087208 */ /* 0x000fce0004800000 */
.L_x_16:
[C---:B------:R-:W-:Y:S01]  /*0940*/  FMUL R0, R8.reuse, R6 ;  /* 0x0000000608007220 */ /* 0x040fe20000400000 */
[----:B------:R-:W-:-:S03]  /*0950*/  FMUL R3, R8, R5 ;  /* 0x0000000508037220 */ /* 0x000fc60000400000 */
[C---:B------:R-:W-:Y:S01]  /*0960*/  FFMA R0, R7.reuse, R5, -R0 ;  /* 0x0000000507007223 */ /* 0x040fe20000000800 */
[----:B------:R-:W-:-:S03]  /*0970*/  FFMA R3, R7, R6, R3 ;  /* 0x0000000607037223 */ /* 0x000fc60000000003 */
[----:B------:R-:W-:Y:S01]  /*0980*/  FMUL R0, R0, +INF ;  /* 0x7f80000000007820 */ /* 0x000fe20000400000 */
[----:B------:R-:W-:-:S07]  /*0990*/  FMUL R3, R3, +INF ;  /* 0x7f80000003037820 */ /* 0x000fce0000400000 */
.L_x_10:
[----:B------:R-:W-:Y:S05]  /*09a0*/  BSYNC.RECONVERGENT B1 ;  /* 0x0000000000017941 */ /* 0x000fea0003800200 */
.L_x_9:
[----:B------:R-:W-:Y:S02]  /*09b0*/  VIADD R2, R2, 0x1 ;  /* 0x0000000102027836 */ /* 0x000fe40000000000 */
[----:B------:R-:W-:Y:S01]  /*09c0*/  FADD R6, R3, 0.15600000321865081787 ;  /* 0x3e1fbe7703067421 */ /* 0x000fe20000000000 */
[----:B------:R-:W-:Y:S01]  /*09d0*/  FADD R5, R0, -0.80000001192092895508 ;  /* 0xbf4ccccd00057421 */ /* 0x000fe20000000000 */
[----:B------:R-:W-:Y:S06]  /*09e0*/  BRA `(.L_x_17) ;  /* 0xfffffff800507947 */ /* 0x000fec000383ffff */
.L_x_8:
[----:B------:R-:W-:Y:S05]  /*09f0*/  BSYNC.RECONVERGENT B0 ;  /* 0x0000000000007941 */ /* 0x000fea0003800200 */
.L_x_4:
[----:B------:R-:W0:Y:S02]  /*0a00*/  LDC.64 R6, c[0x0][0x380] ;  /* 0x0000e000ff067b82 */ /* 0x000e240000000a00 */
[----:B0-----:R-:W-:-:S05]  /*0a10*/  IMAD.WIDE R4, R4, 0x2, R6 ;  /* 0x0000000204047825 */ /* 0x001fca00078e0206 */
[----:B------:R-:W-:Y:S01]  /*0a20*/  STG.E.U16 desc[UR4][R4.64], R2 ;  /* 0x0000000204007986 */ /* 0x000fe2000c101504 */
[----:B------:R-:W-:Y:S05]  /*0a30*/  EXIT ;  /* 0x000000000000794d */ /* 0x000fea0003800000 */
        .weak           $__internal_0_$__cuda_sm20_sqrt_rn_f32_slowpath
        .type           $__internal_0_$__cuda_sm20_sqrt_rn_f32_slowpath,@function
        .size           $__internal_0_$__cuda_sm20_sqrt_rn_f32_slowpath,($__internal_1_$__cuda_sm3x_div_rn_noftz_f32_slowpath - $__internal_0_$__cuda_sm20_sqrt_rn_f32_slowpath)
$__internal_0_$__cuda_sm20_sqrt_rn_f32_slowpath:
[----:B------:R-:W-:-:S13]  /*0a40*/  LOP3.LUT P0, RZ, R9, 0x7fffffff, RZ, 0xc0, !PT ;  /* 0x7fffffff09ff7812 */ /* 0x000fda000780c0ff */
[----:B------:R-:W-:Y:S05]  /*0a50*/  @!P0 BRA `(.L_x_18) ;  /* 0x0000000000448947 */ /* 0x000fea0003800000 */
[----:B------:R-:W-:Y:S01]  /*0a60*/  FSETP.GEU.FTZ.AND P0, PT, R9, RZ, PT ;  /* 0x000000ff0900720b */ /* 0x000fe20003f1e000 */
[----:B------:R-:W-:-:S12]  /*0a70*/  IMAD.MOV.U32 R0, RZ, RZ, R9 ;  /* 0x000000ffff007224 */ /* 0x000fd800078e0009 */
[----:B------:R-:W-:Y:S01]  /*0a80*/  @!P0 IMAD.MOV.U32 R9, RZ, RZ, 0x7fffffff ;  /* 0x7fffffffff098424 */ /* 0x000fe200078e00ff */
[----:B------:R-:W-:Y:S06]  /*0a90*/  @!P0 BRA `(.L_x_18) ;  /* 0x0000000000348947 */ /* 0x000fec0003800000 */
[----:B------:R-:W-:-:S13]  /*0aa0*/  FSETP.GTU.FTZ.AND P0, PT, |R0|, +INF , PT ;  /* 0x7f8000000000780b */ /* 0x000fda0003f1c200 */
[----:B------:R-:W-:Y:S01]  /*0ab0*/  @P0 FADD.FTZ R9, R0, 1 ;  /* 0x3f80000000090421 */ /* 0x000fe20000010000 */
[----:B------:R-:W-:Y:S06]  /*0ac0*/  @P0 BRA `(.L_x_18) ;  /* 0x0000000000280947 */ /* 0x000fec0003800000 */
[----:B------:R-:W-:-:S13]  /*0ad0*/  FSETP.NEU.FTZ.AND P0, PT, |R0|, +INF , PT ;  /* 0x7f8000000000780b */ /* 0x000fda0003f1d200 */
[----:B------:R-:W-:-:S04]  /*0ae0*/  @P0 FFMA R10, R0, 1.84467440737095516160e+19, RZ ;  /* 0x5f800000000a0823 */ /* 0x000fc800000000ff */
[----:B------:R-:W0:Y:S02]  /*0af0*/  @P0 MUFU.RSQ R9, R10 ;  /* 0x0000000a00090308 */ /* 0x000e240000001400 */
[----:B0-----:R-:W-:Y:S01]  /*0b00*/  @P0 FMUL.FTZ R11, R10, R9 ;  /* 0x000000090a0b0220 */ /* 0x001fe20000410000 */
[----:B------:R-:W-:Y:S01]  /*0b10*/  @P0 FMUL.FTZ R13, R9, 0.5 ;  /* 0x3f000000090d0820 */ /* 0x000fe20000410000 */
[----:B------:R-:W-:Y:S02]  /*0b20*/  @!P0 IMAD.MOV.U32 R9, RZ, RZ, R0 ;  /* 0x000000ffff098224 */ /* 0x000fe400078e0000 */
[----:B------:R-:W-:-:S04]  /*0b30*/  @P0 FADD.FTZ R12, -R11, -RZ ;  /* 0x800000ff0b0c0221 */ /* 0x000fc80000010100 */
[----:B------:R-:W-:-:S04]  /*0b40*/  @P0 FFMA R12, R11, R12, R10 ;  /* 0x0000000c0b0c0223 */ /* 0x000fc8000000000a */
[----:B------:R-:W-:-:S04]  /*0b50*/  @P0 FFMA R12, R12, R13, R11 ;  /* 0x0000000d0c0c0223 */ /* 0x000fc8000000000b */
[----:B------:R-:W-:-:S07]  /*0b60*/  @P0 FMUL.FTZ R9, R12, 2.3283064365386962891e-10 ;  /* 0x2f8000000c090820 */ /* 0x000fce0000410000 */
.L_x_18:
[----:B------:R-:W-:Y:S02]  /*0b70*/  IMAD.MOV.U32 R10, RZ, RZ, R14 ;  /* 0x000000ffff0a7224 */ /* 0x000fe400078e000e */
[----:B------:R-:W-:-:S04]  /*0b80*/  IMAD.MOV.U32 R11, RZ, RZ, 0x0 ;  /* 0x00000000ff0b7424 */ /* 0x000fc800078e00ff */
[----:B------:R-:W-:Y:S05]  /*0b90*/  RET.REL.NODEC R10 `(_Z11mandel_iterPt) ;  /* 0xfffffff40a187950 */ /* 0x000fea0003c3ffff */
        .weak           $__internal_1_$__cuda_sm3x_div_rn_noftz_f32_slowpath
        .type           $__internal_1_$__cuda_sm3x_div_rn_noftz_f32_slowpath,@function
        .size           $__internal_1_$__cuda_sm3x_div_rn_noftz_f32_slowpath,(.L_x_32 - $__internal_1_$__cuda_sm3x_div_rn_noftz_f32_slowpath)
$__internal_1_$__cuda_sm3x_div_rn_noftz_f32_slowpath:
[----:B------:R-:W-:Y:S01]  /*0ba0*/  SHF.R.U32.HI R8, RZ, 0x17, R3 ;  /* 0x00000017ff087819 */ /* 0x000fe20000011603 */
[----:B------:R-:W-:Y:S01]  /*0bb0*/  BSSY.RECONVERGENT B1, `(.L_x_19) ;  /* 0x0000062000017945 */ /* 0x000fe20003800200 */
[----:B------:R-:W-:Y:S02]  /*0bc0*/  SHF.R.U32.HI R7, RZ, 0x17, R2 ;  /* 0x00000017ff077819 */ /* 0x000fe40000011602 */
[----:B------:R-:W-:Y:S02]  /*0bd0*/  LOP3.LUT R12, R8, 0xff, RZ, 0xc0, !PT ;  /* 0x000000ff080c7812 */ /* 0x000fe400078ec0ff */
[----:B------:R-:W-:-:S03]  /*0be0*/  LOP3.LUT R10, R7, 0xff, RZ, 0xc0, !PT ;  /* 0x000000ff070a7812 */ /* 0x000fc600078ec0ff */
[----:B------:R-:W-:Y:S02]  /*0bf0*/  VIADD R9, R12, 0xffffffff ;  /* 0xffffffff0c097836 */ /* 0x000fe40000000000 */
[----:B------:R-:W-:-:S03]  /*0c00*/  VIADD R8, R10, 0xffffffff ;  /* 0xffffffff0a087836 */ /* 0x000fc60000000000 */
[----:B------:R-:W-:-:S04]  /*0c10*/  ISETP.GT.U32.AND P0, PT, R9, 0xfd, PT ;  /* 0x000000fd0900780c */ /* 0x000fc80003f04070 */
[----:B------:R-:W-:-:S13]  /*0c20*/  ISETP.GT.U32.OR P0, PT, R8, 0xfd, P0 ;  /* 0x000000fd0800780c */ /* 0x000fda0000704470 */
[----:B------:R-:W-:Y:S01]  /*0c30*/  @!P0 IMAD.MOV.U32 R7, RZ, RZ, RZ ;  /* 0x000000ffff078224 */ /* 0x000fe200078e00ff */
[----:B------:R-:W-:Y:S06]  /*0c40*/  @!P0 BRA `(.L_x_20) ;  /* 0x00000000005c8947 */ /* 0x000fec0003800000 */
[----:B------:R-:W-:Y:S02]  /*0c50*/  FSETP.GTU.FTZ.AND P0, PT, |R2|, +INF , PT ;  /* 0x7f8000000200780b */ /* 0x000fe40003f1c200 */
[----:B------:R-:W-:-:S04]  /*0c60*/  FSETP.GTU.FTZ.AND P1, PT, |R3|, +INF , PT ;  /* 0x7f8000000300780b */ /* 0x000fc80003f3c200 */
[----:B------:R-:W-:-:S13]  /*0c70*/  PLOP3.LUT P0, PT, P0, P1, PT, 0xf8, 0x8f ;  /* 0x00000000008f781c */ /* 0x000fda0000703f70 */
[----:B------:R-:W-:Y:S05]  /*0c80*/  @P0 BRA `(.L_x_21) ;  /* 0x00000004004c0947 */ /* 0x000fea0003800000 */
[----:B------:R-:W-:-:S13]  /*0c90*/  LOP3.LUT P0, RZ, R3, 0x7fffffff, R2, 0xc8, !PT ;  /* 0x7fffffff03ff7812 */ /* 0x000fda000780c802 */
[----:B------:R-:W-:Y:S05]  /*0ca0*/  @!P0 BRA `(.L_x_22) ;  /* 0x00000004003c8947 */ /* 0x000fea0003800000 */
[C---:B------:R-:W-:Y:S02]  /*0cb0*/  FSETP.NEU.FTZ.AND P1, PT, |R2|.reuse, +INF , PT ;  /* 0x7f8000000200780b */ /* 0x040fe40003f3d200 */
[----:B------:R-:W-:Y:S02]  /*0cc0*/  FSETP.NEU.FTZ.AND P2, PT, |R3|, +INF , PT ;  /* 0x7f8000000300780b */ /* 0x000fe40003f5d200 */
[----:B------:R-:W-:-:S11]  /*0cd0*/  FSETP.NEU.FTZ.AND P0, PT, |R2|, +INF , PT ;  /* 0x7f8000000200780b */ /* 0x000fd60003f1d200 */
[----:B------:R-:W-:Y:S05]  /*0ce0*/  @!P2 BRA !P1, `(.L_x_22) ;  /* 0x00000004002ca947 */ /* 0x000fea0004800000 */
[----:B------:R-:W-:-:S04]  /*0cf0*/  LOP3.LUT P1, RZ, R2, 0x7fffffff, RZ, 0xc0, !PT ;  /* 0x7fffffff02ff7812 */ /* 0x000fc8000782c0ff */
[----:B------:R-:W-:-:S13]  /*0d00*/  PLOP3.LUT P1, PT, P2, P1, PT, 0x2f, 0xf2 ;  /* 0x0000000000f2781c */ /* 0x000fda0001722577 */
[----:B------:R-:W-:Y:S05]  /*0d10*/  @P1 BRA `(.L_x_23) ;  /* 0x0000000400181947 */ /* 0x000fea0003800000 */
[----:B------:R-:W-:-:S04]  /*0d20*/  LOP3.LUT P1, RZ, R3, 0x7fffffff, RZ, 0xc0, !PT ;  /* 0x7fffffff03ff7812 */ /* 0x000fc8000782c0ff */
[----:B------:R-:W-:-:S13]  /*0d30*/  PLOP3.LUT P0, PT, P0, P1, PT, 0x2f, 0xf2 ;  /* 0x0000000000f2781c */ /* 0x000fda0000702577 */
[----:B------:R-:W-:Y:S05]  /*0d40*/  @P0 BRA `(.L_x_24) ;  /* 0x0000000400000947 */ /* 0x000fea0003800000 */
[----:B------:R-:W-:Y:S02]  /*0d50*/  ISETP.GE.AND P0, PT, R8, RZ, PT ;  /* 0x000000ff0800720c */ /* 0x000fe40003f06270 */
[----:B------:R-:W-:-:S11]  /*0d60*/  ISETP.GE.AND P1, PT, R9, RZ, PT ;  /* 0x000000ff0900720c */ /* 0x000fd60003f26270 */
[----:B------:R-:W-:Y:S02]  /*0d70*/  @P0 IMAD.MOV.U32 R7, RZ, RZ, RZ ;  /* 0x000000ffff070224 */ /* 0x000fe400078e00ff */
[----:B------:R-:W-:Y:S01]  /*0d80*/  @!P0 FFMA R2, R2, 1.84467440737095516160e+19, RZ ;  /* 0x5f80000002028823 */ /* 0x000fe200000000ff */
[----:B------:R-:W-:Y:S02]  /*0d90*/  @!P0 IMAD.MOV.U32 R7, RZ, RZ, -0x40 ;  /* 0xffffffc0ff078424 */ /* 0x000fe400078e00ff */
[----:B------:R-:W-:Y:S02]  /*0da0*/  @!P1 FFMA R3, R3, 1.84467440737095516160e+19, RZ ;  /* 0x5f80000003039823 */ /* 0x000fe400000000ff */
[----:B------:R-:W-:-:S07]  /*0db0*/  @!P1 VIADD R7, R7, 0x40 ;  /* 0x0000004007079836 */ /* 0x000fce0000000000 */
.L_x_20:
[----:B------:R-:W-:Y:S01]  /*0dc0*/  LEA R8, R12, 0xc0800000, 0x17 ;  /* 0xc08000000c087811 */ /* 0x000fe200078eb8ff */
[----:B------:R-:W-:Y:S04]  /*0dd0*/  BSSY.RECONVERGENT B2, `(.L_x_25) ;  /* 0x0000036000027945 */ /* 0x000fe80003800200 */
[----:B------:R-:W-:Y:S02]  /*0de0*/  IMAD.IADD R8, R3, 0x1, -R8 ;  /* 0x0000000103087824 */ /* 0x000fe400078e0a08 */
[----:B------:R-:W-:Y:S02]  /*0df0*/  VIADD R3, R10, 0xffffff81 ;  /* 0xffffff810a037836 */ /* 0x000fe40000000000 */
[----:B------:R0:W1:Y:S01]  /*0e00*/  MUFU.RCP R9, R8 ;  /* 0x0000000800097308 */ /* 0x0000620000001000 */
[----:B------:R-:W-:Y:S01]  /*0e10*/  FADD.FTZ R11, -R8, -RZ ;  /* 0x800000ff080b7221 */ /* 0x000fe20000010100 */
[C---:B------:R-:W-:Y:S01]  /*0e20*/  IMAD R2, R3.reuse, -0x800000, R2 ;  /* 0xff80000003027824 */ /* 0x040fe200078e0202 */
[----:B0-----:R-:W-:-:S05]  /*0e30*/  IADD3 R8, PT, PT, R3, 0x7f, -R12 ;  /* 0x0000007f03087810 */ /* 0x001fca0007ffe80c */
[----:B------:R-:W-:Y:S02]  /*0e40*/  IMAD.IADD R8, R8, 0x1, R7 ;  /* 0x0000000108087824 */ /* 0x000fe400078e0207 */
[----:B-1----:R-:W-:-:S04]  /*0e50*/  FFMA R10, R9, R11, 1 ;  /* 0x3f800000090a7423 */ /* 0x002fc8000000000b */
[----:B------:R-:W-:-:S04]  /*0e60*/  FFMA R14, R9, R10, R9 ;  /* 0x0000000a090e7223 */ /* 0x000fc80000000009 */
[----:B------:R-:W-:-:S04]  /*0e70*/  FFMA R9, R2, R14, RZ ;  /* 0x0000000e02097223 */ /* 0x000fc800000000ff */
[----:B------:R-:W-:-:S04]  /*0e80*/  FFMA R10, R11, R9, R2 ;  /* 0x000000090b0a7223 */ /* 0x000fc80000000002 */
[----:B------:R-:W-:-:S04]  /*0e90*/  FFMA R9, R14, R10, R9 ;  /* 0x0000000a0e097223 */ /* 0x000fc80000000009 */
[----:B------:R-:W-:-:S04]  /*0ea0*/  FFMA R10, R11, R9, R2 ;  /* 0x000000090b0a7223 */ /* 0x000fc80000000002 */
[----:B------:R-:W-:-:S05]  /*0eb0*/  FFMA R2, R14, R10, R9 ;  /* 0x0000000a0e027223 */ /* 0x000fca0000000009 */
[----:B------:R-:W-:-:S04]  /*0ec0*/  SHF.R.U32.HI R3, RZ, 0x17, R2 ;  /* 0x00000017ff037819 */ /* 0x000fc80000011602 */
[----:B------:R-:W-:-:S05]  /*0ed0*/  LOP3.LUT R3, R3, 0xff, RZ, 0xc0, !PT ;  /* 0x000000ff03037812 */ /* 0x000fca00078ec0ff */
[----:B------:R-:W-:-:S04]  /*0ee0*/  IMAD.IADD R11, R3, 0x1, R8 ;  /* 0x00000001030b7824 */ /* 0x000fc800078e0208 */
[----:B------:R-:W-:-:S05]  /*0ef0*/  VIADD R3, R11, 0xffffffff ;  /* 0xffffffff0b037836 */ /* 0x000fca0000000000 */
[----:B------:R-:W-:-:S13]  /*0f00*/  ISETP.GE.U32.AND P0, PT, R3, 0xfe, PT ;  /* 0x000000fe0300780c */ /* 0x000fda0003f06070 */
[----:B------:R-:W-:Y:S05]  /*0f10*/  @!P0 BRA `(.L_x_26) ;  /* 0x0000000000808947 */ /* 0x000fea0003800000 */
[----:B------:R-:W-:-:S13]  /*0f20*/  ISETP.GT.AND P0, PT, R11, 0xfe, PT ;  /* 0x000000fe0b00780c */ /* 0x000fda0003f04270 */
[----:B------:R-:W-:Y:S05]  /*0f30*/  @P0 BRA `(.L_x_27) ;  /* 0x00000000006c0947 */ /* 0x000fea0003800000 */
[----:B------:R-:W-:-:S13]  /*0f40*/  ISETP.GE.AND P0, PT, R11, 0x1, PT ;  /* 0x000000010b00780c */ /* 0x000fda0003f06270 */
[----:B------:R-:W-:Y:S05]  /*0f50*/  @P0 BRA `(.L_x_28) ;  /* 0x0000000000740947 */ /* 0x000fea0003800000 */
[----:B------:R-:W-:Y:S02]  /*0f60*/  ISETP.GE.AND P0, PT, R11, -0x18, PT ;  /* 0xffffffe80b00780c */ /* 0x000fe40003f06270 */
[----:B------:R-:W-:-:S11]  /*0f70*/  LOP3.LUT R2, R2, 0x80000000, RZ, 0xc0, !PT ;  /* 0x8000000002027812 */ /* 0x000fd600078ec0ff */
[----:B------:R-:W-:Y:S05]  /*0f80*/  @!P0 BRA `(.L_x_28) ;  /* 0x0000000000688947 */ /* 0x000fea0003800000 */
[CCC-:B------:R-:W-:Y:S01]  /*0f90*/  FFMA.RZ R3, R14.reuse, R10.reuse, R9.reuse ;  /* 0x0000000a0e037223 */ /* 0x1c0fe2000000c009 */
[CCC-:B------:R-:W-:Y:S01]  /*0fa0*/  FFMA.RM R8, R14.reuse, R10.reuse, R9.reuse ;  /* 0x0000000a0e087223 */ /* 0x1c0fe20000004009 */
[C---:B------:R-:W-:Y:S02]  /*0fb0*/  ISETP.NE.AND P2, PT, R11.reuse, RZ, PT ;  /* 0x000000ff0b00720c */ /* 0x040fe40003f45270 */
[----:B------:R-:W-:Y:S02]  /*0fc0*/  ISETP.NE.AND P1, PT, R11, RZ, PT ;  /* 0x000000ff0b00720c */ /* 0x000fe40003f25270 */
[----:B------:R-:W-:Y:S01]  /*0fd0*/  LOP3.LUT R7, R3, 0x7fffff, RZ, 0xc0, !PT ;  /* 0x007fffff03077812 */ /* 0x000fe200078ec0ff */
[----:B------:R-:W-:Y:S01]  /*0fe0*/  FFMA.RP R3, R14, R10, R9 ;  /* 0x0000000a0e037223 */ /* 0x000fe20000008009 */
[----:B------:R-:W-:Y:S02]  /*0ff0*/  VIADD R10, R11, 0x20 ;  /* 0x000000200b0a7836 */ /* 0x000fe40000000000 */
[----:B------:R-:W-:Y:S01]  /*1000*/  LOP3.LUT R7, R7, 0x800000, RZ, 0xfc, !PT ;  /* 0x0080000007077812 */ /* 0x000fe200078efcff */
[----:B------:R-:W-:Y:S01]  /*1010*/  IMAD.MOV R9, RZ, RZ, -R11 ;  /* 0x000000ffff097224 */ /* 0x000fe200078e0a0b */
[----:B------:R-:W-:-:S02]  /*1020*/  FSETP.NEU.FTZ.AND P0, PT, R3, R8, PT ;  /* 0x000000080300720b */ /* 0x000fc40003f1d000 */
[----:B------:R-:W-:Y:S02]  /*1030*/  SHF.L.U32 R10, R7, R10, RZ ;  /* 0x0000000a070a7219 */ /* 0x000fe400000006ff */
[----:B------:R-:W-:Y:S02]  /*1040*/  SEL R8, R9, RZ, P2 ;  /* 0x000000ff09087207 */ /* 0x000fe40001000000 */
[----:B------:R-:W-:Y:S02]  /*1050*/  ISETP.NE.AND P1, PT, R10, RZ, P1 ;  /* 0x000000ff0a00720c */ /* 0x000fe40000f25270 */
[----:B------:R-:W-:Y:S02]  /*1060*/  SHF.R.U32.HI R8, RZ, R8, R7 ;  /* 0x00000008ff087219 */ /* 0x000fe40000011607 */
[----:B------:R-:W-:Y:S02]  /*1070*/  PLOP3.LUT P0, PT, P0, P1, PT, 0xf8, 0x8f ;  /* 0x00000000008f781c */ /* 0x000fe40000703f70 */
[----:B------:R-:W-:-:S02]  /*1080*/  SHF.R.U32.HI R10, RZ, 0x1, R8 ;  /* 0x00000001ff0a7819 */ /* 0x000fc40000011608 */
[----:B------:R-:W-:-:S04]  /*1090*/  SEL R3, RZ, 0x1, !P0 ;  /* 0x00000001ff037807 */ /* 0x000fc80004000000 */
[----:B------:R-:W-:-:S04]  /*10a0*/  LOP3.LUT R3, R3, 0x1, R10, 0xf8, !PT ;  /* 0x0000000103037812 */ /* 0x000fc800078ef80a */
[----:B------:R-:W-:-:S05]  /*10b0*/  LOP3.LUT R3, R3, R8, RZ, 0xc0, !PT ;  /* 0x0000000803037212 */ /* 0x000fca00078ec0ff */
[----:B------:R-:W-:-:S05]  /*10c0*/  IMAD.IADD R3, R10, 0x1, R3 ;  /* 0x000000010a037824 */ /* 0x000fca00078e0203 */
[----:B------:R-:W-:Y:S01]  /*10d0*/  LOP3.LUT R2, R3, R2, RZ, 0xfc, !PT ;  /* 0x0000000203027212 */ /* 0x000fe200078efcff */
[----:B------:R-:W-:Y:S06]  /*10e0*/  BRA `(.L_x_28) ;  /* 0x0000000000107947 */ /* 0x000fec0003800000 */
.L_x_27:
[----:B------:R-:W-:-:S04]  /*10f0*/  LOP3.LUT R2, R2, 0x80000000, RZ, 0xc0, !PT ;  /* 0x8000000002027812 */ /* 0x000fc800078ec0ff */
[----:B------:R-:W-:Y:S01]  /*1100*/  LOP3.LUT R2, R2, 0x7f800000, RZ, 0xfc, !PT ;  /* 0x7f80000002027812 */ /* 0x000fe200078efcff */
[----:B------:R-:W-:Y:S06]  /*1110*/  BRA `(.L_x_28) ;  /* 0x0000000000047947 */ /* 0x000fec0003800000 */
.L_x_26:
[----:B------:R-:W-:-:S07]  /*1120*/  IMAD R2, R8, 0x800000, R2 ;  /* 0x0080000008027824 */ /* 0x000fce00078e0202 */
.L_x_28:
[----:B------:R-:W-:Y:S05]  /*1130*/  BSYNC.RECONVERGENT B2 ;  /* 0x0000000000027941 */ /* 0x000fea0003800200 */
.L_x_25:
[----:B------:R-:W-:Y:S05]  /*1140*/  BRA `(.L_x_29) ;  /* 0x0000000000207947 */ /* 0x000fea0003800000 */
.L_x_24:
[----:B------:R-:W-:-:S04]  /*1150*/  LOP3.LUT R2, R3, 0x80000000, R2, 0x48, !PT ;  /* 0x8000000003027812 */ /* 0x000fc800078e4802 */
[----:B------:R-:W-:Y:S01]  /*1160*/  LOP3.LUT R2, R2, 0x7f800000, RZ, 0xfc, !PT ;  /* 0x7f80000002027812 */ /* 0x000fe200078efcff */
[----:B------:R-:W-:Y:S06]  /*1170*/  BRA `(.L_x_29) ;  /* 0x0000000000147947 */ /* 0x000fec0003800000 */
.L_x_23:
[----:B------:R-:W-:Y:S01]  /*1180*/  LOP3.LUT R2, R3, 0x80000000, R2, 0x48, !PT ;  /* 0x8000000003027812 */ /* 0x000fe200078e4802 */
[----:B------:R-:W-:Y:S06]  /*1190*/  BRA `(.L_x_29) ;  /* 0x00000000000c7947 */ /* 0x000fec0003800000 */
.L_x_22:
[----:B------:R-:W0:Y:S01]  /*11a0*/  MUFU.RSQ R2, -QNAN ;  /* 0xffc0000000027908 */ /* 0x000e220000001400 */
[----:B------:R-:W-:Y:S05]  /*11b0*/  BRA `(.L_x_29) ;  /* 0x0000000000047947 */ /* 0x000fea0003800000 */
.L_x_21:
[----:B------:R-:W-:-:S07]  /*11c0*/  FADD.FTZ R2, R2, R3 ;  /* 0x0000000302027221 */ /* 0x000fce0000010000 */
.L_x_29:
[----:B------:R-:W-:Y:S05]  /*11d0*/  BSYNC.RECONVERGENT B1 ;  /* 0x0000000000017941 */ /* 0x000fea0003800200 */
.L_x_19:
[----:B------:R-:W-:-:S04]  /*11e0*/  IMAD.MOV.U32 R7, RZ, RZ, 0x0 ;  /* 0x00000000ff077424 */ /* 0x000fc800078e00ff */
[----:B0-----:R-:W-:Y:S05]  /*11f0*/  RET.REL.NODEC R6 `(_Z11mandel_iterPt) ;  /* 0xffffffec06807950 */ /* 0x001fea0003c3ffff */
.L_x_30:
[----:B------:R-:W-:-:S00]  /*1200*/  BRA `(.L_x_30) ;  /* 0xfffffffc00fc7947 */ /* 0x000fc0000383ffff */
[----:B------:R-:W-:-:S00]  /*1210*/  NOP ;  /* 0x0000000000007918 */ /* 0x000fc00000000000 */
        /* <DEDUP_REMOVED lines=14> */
.L_x_32:


//--------------------- .nv.shared.reserved.0     --------------------------
	.section	.nv.shared.reserved.0,"aw",@nobits
	.weak		__nv_reservedSMEM_offset_0_alias
	.size		__nv_reservedSMEM_offset_0_alias, 0, 64
	.other		__nv_reservedSMEM_offset_0_alias,@"STO_CUDA_RESERVED_SHARED STV_DEFAULT"
__nv_reservedSMEM_offset_0_alias:
	.zero		0
	.zero		64


//--------------------- .nv.global                --------------------------
	.section	.nv.global,"aw",@nobits
.nv.global:
	.type		_ZN34_INTERNAL_08d95d94_4_k_cu_filename4cuda3std6ranges3__45__cpo4swapE,@object
	.size		_ZN34_INTERNAL_08d95d94_4_k_cu_filename4cuda3std6ranges3__45__cpo4swapE,(_ZN34_INTERNAL_08d95d94_4_k_cu_filename4cuda3std6ranges3__45__cpo9iter_moveE - _ZN34_INTERNAL_08d95d94_4_k_cu_filename4cuda3std6ranges3__45__cpo4swapE)
_ZN34_INTERNAL_08d95d94_4_k_cu_filename4cuda3std6ranges3__45__cpo4swapE:
	.zero		1
	.type		_ZN34_INTERNAL_08d95d94_4_k_cu_filename4cuda3std6ranges3__45__cpo9iter_moveE,@object
	.size		_ZN34_INTERNAL_08d95d94_4_k_cu_filename4cuda3std6ranges3__45__cpo9iter_moveE,(.L_1 - _ZN34_INTERNAL_08d95d94_4_k_cu_filename4cuda3std6ranges3__45__cpo9iter_moveE)
_ZN34_INTERNAL_08d95d94_4_k_cu_filename4cuda3std6ranges3__45__cpo9iter_moveE:
	.zero		1
.L_1:


//--------------------- .nv.constant0._Z11mandel_iterPt --------------------------
	.section	.nv.constant0._Z11mandel_iterPt,"a",@progbits
	.sectionflags	@""
	.align	4
.nv.constant0._Z11mandel_iterPt:
	.zero		904


//--------------------- SYMBOLS --------------------------

	.type		.nv.reservedSmem.offset0,@object
	.size		.nv.reservedSmem.offset0,0x4
